//
// Generated by NVIDIA NVVM Compiler
//
// Compiler Build ID: CL-36424714
// Cuda compilation tools, release 13.0, V13.0.88
// Based on NVVM 20.0.0
//

.version 9.0
.target sm_100
.address_size 64

	// .globl	_Z14migrate_kernelPcmmPm

.visible .entry _Z14migrate_kernelPcmmPm(
	.param .u64 .ptr .align 1 _Z14migrate_kernelPcmmPm_param_0,
	.param .u64 _Z14migrate_kernelPcmmPm_param_1,
	.param .u64 _Z14migrate_kernelPcmmPm_param_2,
	.param .u64 .ptr .align 1 _Z14migrate_kernelPcmmPm_param_3
)
{
	.reg .pred 	%p<27>;
	.reg .b16 	%rs<75>;
	.reg .b64 	%rd<45>;

	ld.param.u64 	%rd24, [_Z14migrate_kernelPcmmPm_param_0];
	ld.param.u64 	%rd20, [_Z14migrate_kernelPcmmPm_param_1];
	ld.param.u64 	%rd21, [_Z14migrate_kernelPcmmPm_param_2];
	cvta.to.global.u64 	%rd1, %rd24;
	// begin inline asm
	mov.u64 	%rd23, %clock64;
	// end inline asm
	setp.eq.s64 	%p1, %rd21, 0;
	setp.eq.s64 	%p2, %rd20, 0;
	or.pred  	%p3, %p1, %p2;
	@%p3 bra 	$L__BB0_15;
	add.s64 	%rd26, %rd20, -1;
	shr.u64 	%rd27, %rd26, 12;
	add.s64 	%rd28, %rd27, 1;
	and.b64  	%rd3, %rd28, 7;
	and.b64  	%rd4, %rd28, 9007199254740984;
	and.b64  	%rd5, %rd28, 3;
	and.b64  	%rd6, %rd26, 12288;
	and.b64  	%rd7, %rd26, 4096;
	mov.b64 	%rd39, 0;
$L__BB0_2:
	setp.lt.u64 	%p4, %rd20, 28673;
	mov.b64 	%rd42, 0;
	@%p4 bra 	$L__BB0_5;
	mov.b64 	%rd42, 0;
	mov.u64 	%rd40, %rd4;
$L__BB0_4:
	.pragma "nounroll";
	add.s64 	%rd31, %rd1, %rd42;
	ld.global.u8 	%rs2, [%rd31];
	add.s16 	%rs3, %rs2, 1;
	cvt.s16.s8 	%rs4, %rs3;
	setp.gt.s16 	%p5, %rs4, 100;
	add.s16 	%rs5, %rs2, -4;
	selp.b16 	%rs6, %rs5, %rs3, %p5;
	st.global.u8 	[%rd31], %rs6;
	ld.global.u8 	%rs7, [%rd31+4096];
	add.s16 	%rs8, %rs7, 1;
	cvt.s16.s8 	%rs9, %rs8;
	setp.gt.s16 	%p6, %rs9, 100;
	add.s16 	%rs10, %rs7, -4;
	selp.b16 	%rs11, %rs10, %rs8, %p6;
	st.global.u8 	[%rd31+4096], %rs11;
	ld.global.u8 	%rs12, [%rd31+8192];
	add.s16 	%rs13, %rs12, 1;
	cvt.s16.s8 	%rs14, %rs13;
	setp.gt.s16 	%p7, %rs14, 100;
	add.s16 	%rs15, %rs12, -4;
	selp.b16 	%rs16, %rs15, %rs13, %p7;
	st.global.u8 	[%rd31+8192], %rs16;
	ld.global.u8 	%rs17, [%rd31+12288];
	add.s16 	%rs18, %rs17, 1;
	cvt.s16.s8 	%rs19, %rs18;
	setp.gt.s16 	%p8, %rs19, 100;
	add.s16 	%rs20, %rs17, -4;
	selp.b16 	%rs21, %rs20, %rs18, %p8;
	st.global.u8 	[%rd31+12288], %rs21;
	ld.global.u8 	%rs22, [%rd31+16384];
	add.s16 	%rs23, %rs22, 1;
	cvt.s16.s8 	%rs24, %rs23;
	setp.gt.s16 	%p9, %rs24, 100;
	add.s16 	%rs25, %rs22, -4;
	selp.b16 	%rs26, %rs25, %rs23, %p9;
	st.global.u8 	[%rd31+16384], %rs26;
	ld.global.u8 	%rs27, [%rd31+20480];
	add.s16 	%rs28, %rs27, 1;
	cvt.s16.s8 	%rs29, %rs28;
	setp.gt.s16 	%p10, %rs29, 100;
	add.s16 	%rs30, %rs27, -4;
	selp.b16 	%rs31, %rs30, %rs28, %p10;
	st.global.u8 	[%rd31+20480], %rs31;
	ld.global.u8 	%rs32, [%rd31+24576];
	add.s16 	%rs33, %rs32, 1;
	cvt.s16.s8 	%rs34, %rs33;
	setp.gt.s16 	%p11, %rs34, 100;
	add.s16 	%rs35, %rs32, -4;
	selp.b16 	%rs36, %rs35, %rs33, %p11;
	st.global.u8 	[%rd31+24576], %rs36;
	ld.global.u8 	%rs37, [%rd31+28672];
	add.s16 	%rs38, %rs37, 1;
	cvt.s16.s8 	%rs39, %rs38;
	setp.gt.s16 	%p12, %rs39, 100;
	add.s16 	%rs40, %rs37, -4;
	selp.b16 	%rs41, %rs40, %rs38, %p12;
	st.global.u8 	[%rd31+28672], %rs41;
	add.s64 	%rd42, %rd42, 32768;
	add.s64 	%rd40, %rd40, -8;
	setp.ne.s64 	%p13, %rd40, 0;
	@%p13 bra 	$L__BB0_4;
$L__BB0_5:
	setp.eq.s64 	%p14, %rd3, 0;
	@%p14 bra 	$L__BB0_14;
	add.s64 	%rd32, %rd3, -1;
	setp.lt.u64 	%p15, %rd32, 3;
	@%p15 bra 	$L__BB0_8;
	add.s64 	%rd33, %rd1, %rd42;
	ld.global.u8 	%rs42, [%rd33];
	add.s16 	%rs43, %rs42, 1;
	cvt.s16.s8 	%rs44, %rs43;
	setp.gt.s16 	%p16, %rs44, 100;
	add.s16 	%rs45, %rs42, -4;
	selp.b16 	%rs46, %rs45, %rs43, %p16;
	st.global.u8 	[%rd33], %rs46;
	ld.global.u8 	%rs47, [%rd33+4096];
	add.s16 	%rs48, %rs47, 1;
	cvt.s16.s8 	%rs49, %rs48;
	setp.gt.s16 	%p17, %rs49, 100;
	add.s16 	%rs50, %rs47, -4;
	selp.b16 	%rs51, %rs50, %rs48, %p17;
	st.global.u8 	[%rd33+4096], %rs51;
	ld.global.u8 	%rs52, [%rd33+8192];
	add.s16 	%rs53, %rs52, 1;
	cvt.s16.s8 	%rs54, %rs53;
	setp.gt.s16 	%p18, %rs54, 100;
	add.s16 	%rs55, %rs52, -4;
	selp.b16 	%rs56, %rs55, %rs53, %p18;
	st.global.u8 	[%rd33+8192], %rs56;
	ld.global.u8 	%rs57, [%rd33+12288];
	add.s16 	%rs58, %rs57, 1;
	cvt.s16.s8 	%rs59, %rs58;
	setp.gt.s16 	%p19, %rs59, 100;
	add.s16 	%rs60, %rs57, -4;
	selp.b16 	%rs61, %rs60, %rs58, %p19;
	st.global.u8 	[%rd33+12288], %rs61;
	add.s64 	%rd42, %rd42, 16384;
$L__BB0_8:
	setp.eq.s64 	%p20, %rd5, 0;
	@%p20 bra 	$L__BB0_14;
	setp.eq.s64 	%p21, %rd6, 0;
	@%p21 bra 	$L__BB0_11;
	add.s64 	%rd34, %rd1, %rd42;
	ld.global.u8 	%rs62, [%rd34];
	add.s16 	%rs63, %rs62, 1;
	cvt.s16.s8 	%rs64, %rs63;
	setp.gt.s16 	%p22, %rs64, 100;
	add.s16 	%rs65, %rs62, -4;
	selp.b16 	%rs66, %rs65, %rs63, %p22;
	st.global.u8 	[%rd34], %rs66;
	ld.global.u8 	%rs67, [%rd34+4096];
	add.s16 	%rs68, %rs67, 1;
	cvt.s16.s8 	%rs69, %rs68;
	setp.gt.s16 	%p23, %rs69, 100;
	add.s16 	%rs70, %rs67, -4;
	selp.b16 	%rs71, %rs70, %rs68, %p23;
	st.global.u8 	[%rd34+4096], %rs71;
	add.s64 	%rd42, %rd42, 8192;
$L__BB0_11:
	setp.ne.s64 	%p24, %rd7, 0;
	@%p24 bra 	$L__BB0_14;
	add.s64 	%rd18, %rd1, %rd42;
	ld.global.u8 	%rs1, [%rd18];
	add.s16 	%rs72, %rs1, 1;
	cvt.s16.s8 	%rs73, %rs72;
	st.global.u8 	[%rd18], %rs72;
	setp.lt.s16 	%p25, %rs73, 101;
	@%p25 bra 	$L__BB0_14;
	add.s16 	%rs74, %rs1, -4;
	st.global.u8 	[%rd18], %rs74;
$L__BB0_14:
	add.s64 	%rd39, %rd39, 1;
	setp.ne.s64 	%p26, %rd39, %rd21;
	@%p26 bra 	$L__BB0_2;
$L__BB0_15:
	ld.param.u64 	%rd38, [_Z14migrate_kernelPcmmPm_param_3];
	cvta.to.global.u64 	%rd36, %rd38;
	// begin inline asm
	mov.u64 	%rd35, %clock64;
	// end inline asm
	sub.s64 	%rd37, %rd35, %rd23;
	st.global.u64 	[%rd36], %rd37;
	ret;

}


// ===== COMPILED SASS (sm_100) =====

	.target	sm_100

	.elftype	@"ET_EXEC"


//--------------------- .note.nv.tkinfo           --------------------------
	.section	.note.nv.tkinfo,"",@"SHT_NOTE"
	.sectionflags	@"SHF_NOTE_NV_TKINFO"
	.tkinfo
        /*0018*/ 	.word	0x00000002
        /*0030*/ 	.string	""
        /*0030*/ 	.string	"ptxas"
        /*0030*/ 	.string	"Cuda compilation tools, release 13.0, V13.0.88"
        /*0030*/ 	.string	"Build cuda_13.0.r13.0/compiler.36424714_0"
        /*0030*/ 	.string	"-arch sm_100 -m 64 "



//--------------------- .note.nv.cuinfo           --------------------------
	.section	.note.nv.cuinfo,"",@"SHT_NOTE"
	.sectionflags	@"SHF_NOTE_NV_CUINFO"
        /*0018*/ 	.short	0x0002
        /*001a*/ 	.short	0x0064
        /*001c*/ 	.short	0x0082
	.zero		2


//--------------------- .nv.info                  --------------------------
	.section	.nv.info,"",@"SHT_CUDA_INFO"
	.align	4


	//----- nvinfo : EIATTR_REGCOUNT
	.align		4
        /*0000*/ 	.byte	0x04, 0x2f
        /*0002*/ 	.short	(.L_1 - .L_0)
	.align		4
.L_0:
        /*0004*/ 	.word	index@(_Z14migrate_kernelPcmmPm)
        /*0008*/ 	.word	0x0000001c


	//----- nvinfo : EIATTR_FRAME_SIZE
	.align		4
.L_1:
        /*000c*/ 	.byte	0x04, 0x11
        /*000e*/ 	.short	(.L_3 - .L_2)
	.align		4
.L_2:
        /*0010*/ 	.word	index@(_Z14migrate_kernelPcmmPm)
        /*0014*/ 	.word	0x00000000


	//----- nvinfo : EIATTR_MIN_STACK_SIZE
	.align		4
.L_3:
        /*0018*/ 	.byte	0x04, 0x12
        /*001a*/ 	.short	(.L_5 - .L_4)
	.align		4
.L_4:
        /*001c*/ 	.word	index@(_Z14migrate_kernelPcmmPm)
        /*0020*/ 	.word	0x00000000
.L_5:


//--------------------- .nv.compat                --------------------------
	.section	.nv.compat,"",@"SHT_CUDA_COMPAT_INFO"
	.align	4
        /*0000*/ 	.byte	0x02, 0x09, 0x00, 0x00, 0x02, 0x02, 0x01, 0x00, 0x02, 0x05, 0x05, 0x00, 0x03, 0x07, 0x01, 0x01
        /*0010*/ 	.byte	0x02, 0x03, 0x00, 0x00, 0x02, 0x06, 0x01, 0x00, 0x04, 0x0b, 0x08, 0x00, 0x09, 0x00, 0x00, 0x00
        /*0020*/ 	.byte	0x00, 0x00, 0x00, 0x00


//--------------------- .nv.info._Z14migrate_kernelPcmmPm --------------------------
	.section	.nv.info._Z14migrate_kernelPcmmPm,"",@"SHT_CUDA_INFO"
	.sectionflags	@""
	.align	4


	//----- nvinfo : EIATTR_CUDA_API_VERSION
	.align		4
        /*0000*/ 	.byte	0x04, 0x37
        /*0002*/ 	.short	(.L_7 - .L_6)
.L_6:
        /*0004*/ 	.word	0x00000082


	//----- nvinfo : EIATTR_KPARAM_INFO
	.align		4
.L_7:
        /*0008*/ 	.byte	0x04, 0x17
        /*000a*/ 	.short	(.L_9 - .L_8)
.L_8:
        /*000c*/ 	.word	0x00000000
        /*0010*/ 	.short	0x0003
        /*0012*/ 	.short	0x0018
        /*0014*/ 	.byte	0x00, 0xf5, 0x21, 0x00


	//----- nvinfo : EIATTR_KPARAM_INFO
	.align		4
.L_9:
        /*0018*/ 	.byte	0x04, 0x17
        /*001a*/ 	.short	(.L_11 - .L_10)
.L_10:
        /*001c*/ 	.word	0x00000000
        /*0020*/ 	.short	0x0002
        /*0022*/ 	.short	0x0010
        /*0024*/ 	.byte	0x00, 0xf0, 0x21, 0x00


	//----- nvinfo : EIATTR_KPARAM_INFO
	.align		4
.L_11:
        /*0028*/ 	.byte	0x04, 0x17
        /*002a*/ 	.short	(.L_13 - .L_12)
.L_12:
        /*002c*/ 	.word	0x00000000
        /*0030*/ 	.short	0x0001
        /*0032*/ 	.short	0x0008
        /*0034*/ 	.byte	0x00, 0xf0, 0x21, 0x00


	//----- nvinfo : EIATTR_KPARAM_INFO
	.align		4
.L_13:
        /*0038*/ 	.byte	0x04, 0x17
        /*003a*/ 	.short	(.L_15 - .L_14)
.L_14:
        /*003c*/ 	.word	0x00000000
        /*0040*/ 	.short	0x0000
        /*0042*/ 	.short	0x0000
        /*0044*/ 	.byte	0x00, 0xf5, 0x21, 0x00


	//----- nvinfo : EIATTR_SPARSE_MMA_MASK
	.align		4
.L_15:
        /*0048*/ 	.byte	0x03, 0x50
        /*004a*/ 	.short	0x0000


	//----- nvinfo : EIATTR_MAXREG_COUNT
	.align		4
        /*004c*/ 	.byte	0x03, 0x1b
        /*004e*/ 	.short	0x00ff


	//----- nvinfo : EIATTR_MERCURY_ISA_VERSION
	.align		4
        /*0050*/ 	.byte	0x03, 0x5f
        /*0052*/ 	.short	0x0101


	//----- nvinfo : EIATTR_VRC_CTA_INIT_COUNT
	.align		4
        /*0054*/ 	.byte	0x02, 0x4a
	.zero		1
	.zero		1


	//----- nvinfo : EIATTR_EXIT_INSTR_OFFSETS
	.align		4
        /*0058*/ 	.byte	0x04, 0x1c
        /*005a*/ 	.short	(.L_17 - .L_16)


	//   ....[0]....
.L_16:
        /*005c*/ 	.word	0x00000b20


	//----- nvinfo : EIATTR_CBANK_PARAM_SIZE
	.align		4
.L_17:
        /*0060*/ 	.byte	0x03, 0x19
        /*0062*/ 	.short	0x0020


	//----- nvinfo : EIATTR_PARAM_CBANK
	.align		4
        /*0064*/ 	.byte	0x04, 0x0a
        /*0066*/ 	.short	(.L_19 - .L_18)
	.align		4
.L_18:
        /*0068*/ 	.word	index@(.nv.constant0._Z14migrate_kernelPcmmPm)
        /*006c*/ 	.short	0x0380
        /*006e*/ 	.short	0x0020


	//----- nvinfo : EIATTR_SW_WAR
	.align		4
.L_19:
        /*0070*/ 	.byte	0x04, 0x36
        /*0072*/ 	.short	(.L_21 - .L_20)
.L_20:
        /*0074*/ 	.word	0x00000008
.L_21:


//--------------------- .nv.callgraph             --------------------------
	.section	.nv.callgraph,"",@"SHT_CUDA_CALLGRAPH"
	.align	4
	.sectionentsize	8
	.align		4
        /*0000*/ 	.word	0x00000000
	.align		4
        /*0004*/ 	.word	0xffffffff
	.align		4
        /*0008*/ 	.word	0x00000000
	.align		4
        /*000c*/ 	.word	0xfffffffe
	.align		4
        /*0010*/ 	.word	0x00000000
	.align		4
        /*0014*/ 	.word	0xfffffffd
	.align		4
        /*0018*/ 	.word	0x00000000
	.align		4
        /*001c*/ 	.word	0xfffffffc


//--------------------- .text._Z14migrate_kernelPcmmPm --------------------------
	.section	.text._Z14migrate_kernelPcmmPm,"ax",@progbits
	.align	128
        .global         _Z14migrate_kernelPcmmPm
        .type           _Z14migrate_kernelPcmmPm,@function
        .size           _Z14migrate_kernelPcmmPm,(.L_x_8 - _Z14migrate_kernelPcmmPm)
        .other          _Z14migrate_kernelPcmmPm,@"STO_CUDA_ENTRY STV_DEFAULT"
_Z14migrate_kernelPcmmPm:
.text._Z14migrate_kernelPcmmPm:
[----:B------:R-:W-:Y:S01]  /*0000*/  LDC R1, c[0x0][0x37c] ;  /* 0x0000df00ff017b82 */ /* 0x000fe20000000800 */
[----:B------:R-:W0:Y:S01]  /*0010*/  LDCU.64 UR14, c[0x0][0x358] ;  /* 0x00006b00ff0e77ac */ /* 0x000e220008000a00 */
[----:B------:R-:W-:Y:S01]  /*0020*/  NOP ;  /* 0x0000000000007918 */ /* 0x000fe20000000000 */
[----:B------:R-:W-:Y:S01]  /*0030*/  CS2R R2, SR_CLOCKLO ;  /* 0x0000000000027805 */ /* 0x000fe20000015000 */
[----:B------:R-:W1:Y:S01]  /*0040*/  LDCU.64 UR10, c[0x0][0x388] ;  /* 0x00007100ff0a77ac */ /* 0x000e620008000a00 */
[----:B------:R-:W2:Y:S01]  /*0050*/  LDCU.64 UR4, c[0x0][0x390] ;  /* 0x00007200ff0477ac */ /* 0x000ea20008000a00 */
[----:B-1----:R-:W-:Y:S02]  /*0060*/  UISETP.NE.U32.AND UP0, UPT, UR10, URZ, UPT ;  /* 0x000000ff0a00728c */ /* 0x002fe4000bf05070 */
[----:B--2---:R-:W-:Y:S02]  /*0070*/  UISETP.EQ.U32.AND UP1, UPT, UR4, URZ, UPT ;  /* 0x000000ff0400728c */ /* 0x004fe4000bf22070 */
[----:B------:R-:W-:-:S04]  /*0080*/  UISETP.NE.AND.EX UP0, UPT, UR11, URZ, UPT, UP0 ;  /* 0x000000ff0b00728c */ /* 0x000fc8000bf05300 */
[----:B------:R-:W-:-:S09]  /*0090*/  UISETP.EQ.OR.EX UP0, UPT, UR5, URZ, !UP0, UP1 ;  /* 0x000000ff0500728c */ /* 0x000fd2000c702710 */
[----:B0-----:R-:W-:Y:S05]  /*00a0*/  BRA.U UP0, `(.L_x_0) ;  /* 0x0000000900887547 */ /* 0x001fea000b800000 */
[----:B------:R-:W-:Y:S01]  /*00b0*/  UIADD3 UR13, UP0, UPT, UR10, -0x1, URZ ;  /* 0xffffffff0a0d7890 */ /* 0x000fe2000ff1e0ff */
[----:B------:R-:W-:Y:S01]  /*00c0*/  UMOV UR6, URZ ;  /* 0x000000ff00067c82 */ /* 0x000fe20008000000 */
[----:B------:R-:W-:Y:S02]  /*00d0*/  UMOV UR7, URZ ;  /* 0x000000ff00077c82 */ /* 0x000fe40008000000 */
[----:B------:R-:W-:-:S04]  /*00e0*/  UIADD3.X UR11, UPT, UPT, UR11, -0x1, URZ, UP0, !UPT ;  /* 0xffffffff0b0b7890 */ /* 0x000fc800087fe4ff */
[----:B------:R-:W-:-:S04]  /*00f0*/  USHF.R.U64 UR12, UR13, 0xc, UR11 ;  /* 0x0000000c0d0c7899 */ /* 0x000fc8000800120b */
[----:B------:R-:W-:-:S04]  /*0100*/  UIADD3 UR12, UP0, UPT, UR12, 0x1, URZ ;  /* 0x000000010c0c7890 */ /* 0x000fc8000ff1e0ff */
[----:B------:R-:W-:Y:S02]  /*0110*/  ULEA.HI.X UR11, UR11, URZ, URZ, 0x14, UP0 ;  /* 0x000000ff0b0b7291 */ /* 0x000fe400080fa4ff */
[----:B------:R-:W-:Y:S02]  /*0120*/  ULOP3.LUT UR16, UR12, 0x7, URZ, 0xc0, !UPT ;  /* 0x000000070c107892 */ /* 0x000fe4000f8ec0ff */
[----:B------:R-:W-:Y:S02]  /*0130*/  ULOP3.LUT UR10, UR12, 0xfffffff8, URZ, 0xc0, !UPT ;  /* 0xfffffff80c0a7892 */ /* 0x000fe4000f8ec0ff */
[----:B------:R-:W-:-:S12]  /*0140*/  ULOP3.LUT UR11, UR11, 0x1fffff, URZ, 0xc0, !UPT ;  /* 0x001fffff0b0b7892 */ /* 0x000fd8000f8ec0ff */
.L_x_6:
[----:B0-----:R-:W0:Y:S01]  /*0150*/  LDCU.64 UR4, c[0x0][0x388] ;  /* 0x00007100ff0477ac */ /* 0x001e220008000a00 */
[----:B-1----:R-:W1:Y:S01]  /*0160*/  LDCU.64 UR8, c[0x0][0x390] ;  /* 0x00007200ff0877ac */ /* 0x002e620008000a00 */
[----:B------:R-:W-:Y:S02]  /*0170*/  UIADD3 UR6, UP1, UPT, UR6, 0x1, URZ ;  /* 0x0000000106067890 */ /* 0x000fe4000ff3e0ff */
[----:B------:R-:W-:Y:S02]  /*0180*/  UISETP.NE.U32.AND UP0, UPT, UR16, URZ, UPT ;  /* 0x000000ff1000728c */ /* 0x000fe4000bf05070 */
[----:B------:R-:W-:Y:S02]  /*0190*/  UIADD3.X UR7, UPT, UPT, URZ, UR7, URZ, UP1, !UPT ;  /* 0x00000007ff077290 */ /* 0x000fe40008ffe4ff */
[----:B------:R-:W-:Y:S02]  /*01a0*/  UISETP.NE.AND.EX UP0, UPT, URZ, URZ, UPT, UP0 ;  /* 0x000000ffff00728c */ /* 0x000fe4000bf05300 */
[----:B0-----:R-:W-:-:S03]  /*01b0*/  UISETP.GE.U32.AND UP2, UPT, UR4, 0x7001, UPT ;  /* 0x000070010400788c */ /* 0x001fc6000bf46070 */
[----:B------:R-:W-:Y:S01]  /*01c0*/  UMOV UR4, URZ ;  /* 0x000000ff00047c82 */ /* 0x000fe20008000000 */
[----:B------:R-:W-:Y:S02]  /*01d0*/  UISETP.GE.U32.AND.EX UP2, UPT, UR5, URZ, UPT, UP2 ;  /* 0x000000ff0500728c */ /* 0x000fe4000bf46120 */
[----:B-1----:R-:W-:Y:S01]  /*01e0*/  UISETP.NE.U32.AND UP1, UPT, UR6, UR8, UPT ;  /* 0x000000080600728c */ /* 0x002fe2000bf25070 */
[----:B------:R-:W-:-:S03]  /*01f0*/  UMOV UR5, URZ ;  /* 0x000000ff00057c82 */ /* 0x000fc60008000000 */
[----:B------:R-:W-:-:S03]  /*0200*/  UISETP.NE.AND.EX UP1, UPT, UR7, UR9, UPT, UP1 ;  /* 0x000000090700728c */ /* 0x000fc6000bf25310 */
[----:B--23--:R-:W-:Y:S08]  /*0210*/  BRA.U !UP2, `(.L_x_1) ;  /* 0x000000050a007547 */ /* 0x00cff0000b800000 */
[----:B------:R-:W0:Y:S01]  /*0220*/  LDCU.64 UR20, c[0x0][0x380] ;  /* 0x00007000ff1477ac */ /* 0x000e220008000a00 */
[----:B------:R-:W-:Y:S01]  /*0230*/  UMOV UR4, URZ ;  /* 0x000000ff00047c82 */ /* 0x000fe20008000000 */
[----:B------:R-:W-:Y:S01]  /*0240*/  UMOV UR5, URZ ;  /* 0x000000ff00057c82 */ /* 0x000fe20008000000 */
[----:B------:R-:W-:Y:S01]  /*0250*/  UMOV UR8, UR10 ;  /* 0x0000000a00087c82 */ /* 0x000fe20008000000 */
[----:B------:R-:W-:-:S05]  /*0260*/  UMOV UR9, UR11 ;  /* 0x0000000b00097c82 */ /* 0x000fca0008000000 */
.L_x_2:
[----:B0-----:R-:W-:-:S04]  /*0270*/  UIADD3 UR17, UP2, UPT, UR4, UR20, URZ ;  /* 0x0000001404117290 */ /* 0x001fc8000ff5e0ff */
[----:B------:R-:W-:Y:S02]  /*0280*/  UIADD3.X UR18, UPT, UPT, UR5, UR21, URZ, UP2, !UPT ;  /* 0x0000001505127290 */ /* 0x000fe400097fe4ff */
[----:B-1----:R-:W-:-:S04]  /*0290*/  IMAD.U32 R4, RZ, RZ, UR17 ;  /* 0x00000011ff047e24 */ /* 0x002fc8000f8e00ff */
[----:B------:R-:W-:-:S05]  /*02a0*/  IMAD.U32 R5, RZ, RZ, UR18 ;  /* 0x00000012ff057e24 */ /* 0x000fca000f8e00ff */
[----:B------:R-:W2:Y:S04]  /*02b0*/  LDG.E.U8 R19, desc[UR14][R4.64] ;  /* 0x0000000e04137981 */ /* 0x000ea8000c1e1100 */
[----:B------:R-:W3:Y:S04]  /*02c0*/  LDG.E.U8 R0, desc[UR14][R4.64+0x1000] ;  /* 0x0010000e04007981 */ /* 0x000ee8000c1e1100 */
[----:B------:R-:W4:Y:S04]  /*02d0*/  LDG.E.U8 R6, desc[UR14][R4.64+0x2000] ;  /* 0x0020000e04067981 */ /* 0x000f28000c1e1100 */
[----:B------:R-:W5:Y:S04]  /*02e0*/  LDG.E.U8 R12, desc[UR14][R4.64+0x3000] ;  /* 0x0030000e040c7981 */ /* 0x000f68000c1e1100 */
[----:B------:R-:W5:Y:S04]  /*02f0*/  LDG.E.U8 R11, desc[UR14][R4.64+0x4000] ;  /* 0x0040000e040b7981 */ /* 0x000f68000c1e1100 */
[----:B------:R-:W5:Y:S04]  /*0300*/  LDG.E.U8 R10, desc[UR14][R4.64+0x5000] ;  /* 0x0050000e040a7981 */ /* 0x000f68000c1e1100 */
[----:B------:R-:W5:Y:S04]  /*0310*/  LDG.E.U8 R8, desc[UR14][R4.64+0x7000] ;  /* 0x0070000e04087981 */ /* 0x000f68000c1e1100 */
[----:B------:R-:W5:Y:S01]  /*0320*/  LDG.E.U8 R9, desc[UR14][R4.64+0x6000] ;  /* 0x0060000e04097981 */ /* 0x000f62000c1e1100 */
[----:B------:R-:W-:-:S04]  /*0330*/  UIADD3 UR8, UP2, UPT, UR8, -0x8, URZ ;  /* 0xfffffff808087890 */ /* 0x000fc8000ff5e0ff */
[----:B------:R-:W-:Y:S02]  /*0340*/  UIADD3.X UR9, UPT, UPT, UR9, -0x1, URZ, UP2, !UPT ;  /* 0xffffffff09097890 */ /* 0x000fe400097fe4ff */
[----:B------:R-:W-:-:S04]  /*0350*/  UISETP.NE.U32.AND UP2, UPT, UR8, URZ, UPT ;  /* 0x000000ff0800728c */ /* 0x000fc8000bf45070 */
[----:B------:R-:W-:Y:S02]  /*0360*/  UISETP.NE.AND.EX UP2, UPT, UR9, URZ, UPT, UP2 ;  /* 0x000000ff0900728c */ /* 0x000fe4000bf45320 */
[----:B------:R-:W-:-:S04]  /*0370*/  UIADD3 UR4, UP3, UPT, UR4, 0x8000, URZ ;  /* 0x0000800004047890 */ /* 0x000fc8000ff7e0ff */
[----:B------:R-:W-:Y:S01]  /*0380*/  UIADD3.X UR5, UPT, UPT, URZ, UR5, URZ, UP3, !UPT ;  /* 0x00000005ff057290 */ /* 0x000fe20009ffe4ff */
[----:B--2---:R-:W-:-:S05]  /*0390*/  VIADD R7, R19, 0x1 ;  /* 0x0000000113077836 */ /* 0x004fca0000000000 */
[----:B------:R-:W-:-:S04]  /*03a0*/  PRMT R13, R7, 0x8880, RZ ;  /* 0x00008880070d7816 */ /* 0x000fc800000000ff */
[----:B------:R-:W-:Y:S01]  /*03b0*/  ISETP.GT.AND P0, PT, R13, 0x64, PT ;  /* 0x000000640d00780c */ /* 0x000fe20003f04270 */
[----:B---3--:R-:W-:Y:S02]  /*03c0*/  VIADD R17, R0, 0x1 ;  /* 0x0000000100117836 */ /* 0x008fe40000000000 */
[----:B----4-:R-:W-:Y:S02]  /*03d0*/  VIADD R15, R6, 0x1 ;  /* 0x00000001060f7836 */ /* 0x010fe40000000000 */
[----:B-----5:R-:W-:Y:S01]  /*03e0*/  VIADD R13, R12, 0x1 ;  /* 0x000000010c0d7836 */ /* 0x020fe20000000000 */
[----:B------:R-:W-:Y:S02]  /*03f0*/  PRMT R14, R17, 0x8880, RZ ;  /* 0x00008880110e7816 */ /* 0x000fe400000000ff */
[----:B------:R-:W-:Y:S02]  /*0400*/  PRMT R16, R15, 0x8880, RZ ;  /* 0x000088800f107816 */ /* 0x000fe400000000ff */
[----:B------:R-:W-:Y:S01]  /*0410*/  PRMT R18, R13, 0x8880, RZ ;  /* 0x000088800d127816 */ /* 0x000fe200000000ff */
[----:B------:R-:W-:-:S02]  /*0420*/  VIADD R21, R10, 0x1 ;  /* 0x000000010a157836 */ /* 0x000fc40000000000 */
[----:B------:R-:W-:Y:S02]  /*0430*/  @P0 VIADD R7, R19, 0xfffffffc ;  /* 0xfffffffc13070836 */ /* 0x000fe40000000000 */
[----:B------:R-:W-:Y:S02]  /*0440*/  VIADD R19, R11, 0x1 ;  /* 0x000000010b137836 */ /* 0x000fe40000000000 */
[----:B------:R-:W-:Y:S01]  /*0450*/  VIADD R25, R8, 0x1 ;  /* 0x0000000108197836 */ /* 0x000fe20000000000 */
[----:B------:R-:W-:Y:S02]  /*0460*/  IADD3 R23, PT, PT, R9, 0x1, RZ ;  /* 0x0000000109177810 */ /* 0x000fe40007ffe0ff */
[----:B------:R-:W-:Y:S02]  /*0470*/  ISETP.GT.AND P0, PT, R14, 0x64, PT ;  /* 0x000000640e00780c */ /* 0x000fe40003f04270 */
[----:B------:R-:W-:Y:S02]  /*0480*/  ISETP.GT.AND P1, PT, R16, 0x64, PT ;  /* 0x000000641000780c */ /* 0x000fe40003f24270 */
[----:B------:R-:W-:-:S02]  /*0490*/  ISETP.GT.AND P2, PT, R18, 0x64, PT ;  /* 0x000000641200780c */ /* 0x000fc40003f44270 */
[----:B------:R-:W-:Y:S02]  /*04a0*/  PRMT R14, R19, 0x8880, RZ ;  /* 0x00008880130e7816 */ /* 0x000fe400000000ff */
[----:B------:R-:W-:Y:S02]  /*04b0*/  PRMT R16, R21, 0x8880, RZ ;  /* 0x0000888015107816 */ /* 0x000fe400000000ff */
[----:B------:R-:W-:Y:S02]  /*04c0*/  PRMT R18, R23, 0x8880, RZ ;  /* 0x0000888017127816 */ /* 0x000fe400000000ff */
[----:B------:R-:W-:Y:S02]  /*04d0*/  PRMT R20, R25, 0x8880, RZ ;  /* 0x0000888019147816 */ /* 0x000fe400000000ff */
[----:B------:R-:W-:Y:S02]  /*04e0*/  ISETP.GT.AND P3, PT, R14, 0x64, PT ;  /* 0x000000640e00780c */ /* 0x000fe40003f64270 */
[----:B------:R-:W-:-:S02]  /*04f0*/  ISETP.GT.AND P4, PT, R16, 0x64, PT ;  /* 0x000000641000780c */ /* 0x000fc40003f84270 */
[----:B------:R-:W-:Y:S02]  /*0500*/  ISETP.GT.AND P5, PT, R18, 0x64, PT ;  /* 0x000000641200780c */ /* 0x000fe40003fa4270 */
[----:B------:R-:W-:Y:S01]  /*0510*/  ISETP.GT.AND P6, PT, R20, 0x64, PT ;  /* 0x000000641400780c */ /* 0x000fe20003fc4270 */
[----:B------:R-:W-:Y:S02]  /*0520*/  @P0 VIADD R17, R0, 0xfffffffc ;  /* 0xfffffffc00110836 */ /* 0x000fe40000000000 */
[----:B------:R-:W-:Y:S02]  /*0530*/  @P1 VIADD R15, R6, 0xfffffffc ;  /* 0xfffffffc060f1836 */ /* 0x000fe40000000000 */
[----:B------:R-:W-:Y:S02]  /*0540*/  @P2 VIADD R13, R12, 0xfffffffc ;  /* 0xfffffffc0c0d2836 */ /* 0x000fe40000000000 */
[----:B------:R-:W-:Y:S02]  /*0550*/  @P3 VIADD R19, R11, 0xfffffffc ;  /* 0xfffffffc0b133836 */ /* 0x000fe40000000000 */
[----:B------:R-:W-:-:S02]  /*0560*/  @P4 VIADD R21, R10, 0xfffffffc ;  /* 0xfffffffc0a154836 */ /* 0x000fc40000000000 */
[----:B------:R-:W-:Y:S02]  /*0570*/  @P5 VIADD R23, R9, 0xfffffffc ;  /* 0xfffffffc09175836 */ /* 0x000fe40000000000 */
[----:B------:R-:W-:Y:S01]  /*0580*/  @P6 IADD3 R25, PT, PT, R8, -0x4, RZ ;  /* 0xfffffffc08196810 */ /* 0x000fe20007ffe0ff */
[----:B------:R1:W-:Y:S04]  /*0590*/  STG.E.U8 desc[UR14][R4.64], R7 ;  /* 0x0000000704007986 */ /* 0x0003e8000c10110e */
[----:B------:R1:W-:Y:S04]  /*05a0*/  STG.E.U8 desc[UR14][R4.64+0x1000], R17 ;  /* 0x0010001104007986 */ /* 0x0003e8000c10110e */
[----:B------:R1:W-:Y:S04]  /*05b0*/  STG.E.U8 desc[UR14][R4.64+0x2000], R15 ;  /* 0x0020000f04007986 */ /* 0x0003e8000c10110e */
[----:B------:R1:W-:Y:S04]  /*05c0*/  STG.E.U8 desc[UR14][R4.64+0x3000], R13 ;  /* 0x0030000d04007986 */ /* 0x0003e8000c10110e */
[----:B------:R1:W-:Y:S04]  /*05d0*/  STG.E.U8 desc[UR14][R4.64+0x4000], R19 ;  /* 0x0040001304007986 */ /* 0x0003e8000c10110e */
[----:B------:R1:W-:Y:S04]  /*05e0*/  STG.E.U8 desc[UR14][R4.64+0x5000], R21 ;  /* 0x0050001504007986 */ /* 0x0003e8000c10110e */
[----:B------:R1:W-:Y:S04]  /*05f0*/  STG.E.U8 desc[UR14][R4.64+0x6000], R23 ;  /* 0x0060001704007986 */ /* 0x0003e8000c10110e */
[----:B------:R1:W-:Y:S01]  /*0600*/  STG.E.U8 desc[UR14][R4.64+0x7000], R25 ;  /* 0x0070001904007986 */ /* 0x0003e2000c10110e */
[----:B------:R-:W-:Y:S05]  /*0610*/  BRA.U UP2, `(.L_x_2) ;  /* 0xfffffffd02147547 */ /* 0x000fea000b83ffff */
.L_x_1:
[----:B------:R-:W-:Y:S05]  /*0620*/  BRA.U !UP0, `(.L_x_3) ;  /* 0x0000000508247547 */ /* 0x000fea000b800000 */
[----:B------:R-:W-:Y:S02]  /*0630*/  UIADD3 UR8, UP0, UPT, UR16, -0x1, URZ ;  /* 0xffffffff10087890 */ /* 0x000fe4000ff1e0ff */
[----:B------:R-:W-:Y:S02]  /*0640*/  ULOP3.LUT UP2, URZ, UR12, 0x3, URZ, 0xc0, !UPT ;  /* 0x000000030cff7892 */ /* 0x000fe4000f84c0ff */
[----:B------:R-:W-:Y:S02]  /*0650*/  UIADD3.X UR9, UPT, UPT, URZ, -0x1, URZ, UP0, !UPT ;  /* 0xffffffffff097890 */ /* 0x000fe400087fe4ff */
[----:B------:R-:W-:-:S04]  /*0660*/  UISETP.GE.U32.AND UP0, UPT, UR8, 0x3, UPT ;  /* 0x000000030800788c */ /* 0x000fc8000bf06070 */
[----:B------:R-:W-:-:S09]  /*0670*/  UISETP.GE.U32.AND.EX UP0, UPT, UR9, URZ, UPT, UP0 ;  /* 0x000000ff0900728c */ /* 0x000fd2000bf06100 */
[----:B------:R-:W-:Y:S05]  /*0680*/  BRA.U !UP0, `(.L_x_4) ;  /* 0x00000001087c7547 */ /* 0x000fea000b800000 */
[----:B------:R-:W0:Y:S02]  /*0690*/  LDCU.64 UR8, c[0x0][0x380] ;  /* 0x00007000ff0877ac */ /* 0x000e240008000a00 */
[----:B0-----:R-:W-:-:S04]  /*06a0*/  UIADD3 UR8, UP0, UPT, UR4, UR8, URZ ;  /* 0x0000000804087290 */ /* 0x001fc8000ff1e0ff */
[----:B------:R-:W-:Y:S02]  /*06b0*/  UIADD3.X UR9, UPT, UPT, UR5, UR9, URZ, UP0, !UPT ;  /* 0x0000000905097290 */ /* 0x000fe400087fe4ff */
[----:B-1----:R-:W-:-:S04]  /*06c0*/  IMAD.U32 R4, RZ, RZ, UR8 ;  /* 0x00000008ff047e24 */ /* 0x002fc8000f8e00ff */
[----:B------:R-:W-:-:S05]  /*06d0*/  IMAD.U32 R5, RZ, RZ, UR9 ;  /* 0x00000009ff057e24 */ /* 0x000fca000f8e00ff */
[----:B------:R-:W2:Y:S04]  /*06e0*/  LDG.E.U8 R16, desc[UR14][R4.64] ;  /* 0x0000000e04107981 */ /* 0x000ea8000c1e1100 */
[----:B------:R-:W3:Y:S04]  /*06f0*/  LDG.E.U8 R0, desc[UR14][R4.64+0x1000] ;  /* 0x0010000e04007981 */ /* 0x000ee8000c1e1100 */
[----:B------:R-:W4:Y:S04]  /*0700*/  LDG.E.U8 R6, desc[UR14][R4.64+0x2000] ;  /* 0x0020000e04067981 */ /* 0x000f28000c1e1100 */
[----:B------:R-:W5:Y:S01]  /*0710*/  LDG.E.U8 R8, desc[UR14][R4.64+0x3000] ;  /* 0x0030000e04087981 */ /* 0x000f62000c1e1100 */
[----:B------:R-:W-:-:S04]  /*0720*/  UIADD3 UR4, UP0, UPT, UR4, 0x4000, URZ ;  /* 0x0000400004047890 */ /* 0x000fc8000ff1e0ff */
[----:B------:R-:W-:Y:S01]  /*0730*/  UIADD3.X UR5, UPT, UPT, URZ, UR5, URZ, UP0, !UPT ;  /* 0x00000005ff057290 */ /* 0x000fe200087fe4ff */
[----:B--2---:R-:W-:Y:S02]  /*0740*/  VIADD R7, R16, 0x1 ;  /* 0x0000000110077836 */ /* 0x004fe40000000000 */
[----:B---3--:R-:W-:-:S03]  /*0750*/  VIADD R9, R0, 0x1 ;  /* 0x0000000100097836 */ /* 0x008fc60000000000 */
[----:B------:R-:W-:Y:S01]  /*0760*/  PRMT R10, R7, 0x8880, RZ ;  /* 0x00008880070a7816 */ /* 0x000fe200000000ff */
[----:B----4-:R-:W-:Y:S01]  /*0770*/  VIADD R11, R6, 0x1 ;  /* 0x00000001060b7836 */ /* 0x010fe20000000000 */
[----:B------:R-:W-:Y:S02]  /*0780*/  PRMT R12, R9, 0x8880, RZ ;  /* 0x00008880090c7816 */ /* 0x000fe400000000ff */
[----:B------:R-:W-:Y:S01]  /*0790*/  ISETP.GT.AND P0, PT, R10, 0x64, PT ;  /* 0x000000640a00780c */ /* 0x000fe20003f04270 */
[----:B-----5:R-:W-:Y:S01]  /*07a0*/  VIADD R13, R8, 0x1 ;  /* 0x00000001080d7836 */ /* 0x020fe20000000000 */
[----:B------:R-:W-:Y:S02]  /*07b0*/  PRMT R14, R11, 0x8880, RZ ;  /* 0x000088800b0e7816 */ /* 0x000fe400000000ff */
[----:B------:R-:W-:Y:S02]  /*07c0*/  ISETP.GT.AND P1, PT, R12, 0x64, PT ;  /* 0x000000640c00780c */ /* 0x000fe40003f24270 */
[----:B------:R-:W-:-:S02]  /*07d0*/  PRMT R15, R13, 0x8880, RZ ;  /* 0x000088800d0f7816 */ /* 0x000fc400000000ff */
[----:B------:R-:W-:Y:S02]  /*07e0*/  ISETP.GT.AND P2, PT, R14, 0x64, PT ;  /* 0x000000640e00780c */ /* 0x000fe40003f44270 */
[----:B------:R-:W-:-:S03]  /*07f0*/  ISETP.GT.AND P3, PT, R15, 0x64, PT ;  /* 0x000000640f00780c */ /* 0x000fc60003f64270 */
[----:B------:R-:W-:-:S04]  /*0800*/  @P0 VIADD R7, R16, 0xfffffffc ;  /* 0xfffffffc10070836 */ /* 0x000fc80000000000 */
[----:B------:R-:W-:Y:S01]  /*0810*/  @P1 IADD3 R9, PT, PT, R0, -0x4, RZ ;  /* 0xfffffffc00091810 */ /* 0x000fe20007ffe0ff */
[----:B------:R0:W-:Y:S03]  /*0820*/  STG.E.U8 desc[UR14][R4.64], R7 ;  /* 0x0000000704007986 */ /* 0x0001e6000c10110e */
[----:B------:R-:W-:Y:S01]  /*0830*/  @P2 VIADD R11, R6, 0xfffffffc ;  /* 0xfffffffc060b2836 */ /* 0x000fe20000000000 */
[----:B------:R0:W-:Y:S01]  /*0840*/  STG.E.U8 desc[UR14][R4.64+0x1000], R9 ;  /* 0x0010000904007986 */ /* 0x0001e2000c10110e */
[----:B------:R-:W-:-:S03]  /*0850*/  @P3 VIADD R13, R8, 0xfffffffc ;  /* 0xfffffffc080d3836 */ /* 0x000fc60000000000 */
[----:B------:R0:W-:Y:S04]  /*0860*/  STG.E.U8 desc[UR14][R4.64+0x2000], R11 ;  /* 0x0020000b04007986 */ /* 0x0001e8000c10110e */
[----:B------:R0:W-:Y:S02]  /*0870*/  STG.E.U8 desc[UR14][R4.64+0x3000], R13 ;  /* 0x0030000d04007986 */ /* 0x0001e4000c10110e */
.L_x_4:
[----:B------:R-:W-:Y:S05]  /*0880*/  BRA.U !UP2, `(.L_x_3) ;  /* 0x000000010a8c7547 */ /* 0x000fea000b800000 */
[----:B------:R-:W-:Y:S02]  /*0890*/  ULOP3.LUT UP2, URZ, UR13, 0x3000, URZ, 0xc0, !UPT ;  /* 0x000030000dff7892 */ /* 0x000fe4000f84c0ff */
[----:B------:R-:W-:-:S07]  /*08a0*/  ULOP3.LUT UP0, URZ, UR13, 0x1000, URZ, 0xc0, !UPT ;  /* 0x000010000dff7892 */ /* 0x000fce000f80c0ff */
[----:B------:R-:W-:Y:S05]  /*08b0*/  BRA.U !UP2, `(.L_x_5) ;  /* 0x000000010a4c7547 */ /* 0x000fea000b800000 */
[----:B------:R-:W2:Y:S02]  /*08c0*/  LDCU.64 UR8, c[0x0][0x380] ;  /* 0x00007000ff0877ac */ /* 0x000ea40008000a00 */
[----:B--2---:R-:W-:-:S04]  /*08d0*/  UIADD3 UR8, UP2, UPT, UR4, UR8, URZ ;  /* 0x0000000804087290 */ /* 0x004fc8000ff5e0ff */
[----:B------:R-:W-:Y:S02]  /*08e0*/  UIADD3.X UR9, UPT, UPT, UR5, UR9, URZ, UP2, !UPT ;  /* 0x0000000905097290 */ /* 0x000fe400097fe4ff */
[----:B01----:R-:W-:-:S04]  /*08f0*/  IMAD.U32 R4, RZ, RZ, UR8 ;  /* 0x00000008ff047e24 */ /* 0x003fc8000f8e00ff */
[----:B------:R-:W-:-:S05]  /*0900*/  IMAD.U32 R5, RZ, RZ, UR9 ;  /* 0x00000009ff057e24 */ /* 0x000fca000f8e00ff */
[----:B------:R-:W2:Y:S04]  /*0910*/  LDG.E.U8 R10, desc[UR14][R4.64] ;  /* 0x0000000e040a7981 */ /* 0x000ea8000c1e1100 */
[----:B------:R-:W3:Y:S01]  /*0920*/  LDG.E.U8 R0, desc[UR14][R4.64+0x1000] ;  /* 0x0010000e04007981 */ /* 0x000ee2000c1e1100 */
[----:B------:R-:W-:-:S04]  /*0930*/  UIADD3 UR4, UP2, UPT, UR4, 0x2000, URZ ;  /* 0x0000200004047890 */ /* 0x000fc8000ff5e0ff */
[----:B------:R-:W-:Y:S01]  /*0940*/  UIADD3.X UR5, UPT, UPT, URZ, UR5, URZ, UP2, !UPT ;  /* 0x00000005ff057290 */ /* 0x000fe200097fe4ff */
[----:B--2---:R-:W-:Y:S02]  /*0950*/  VIADD R7, R10, 0x1 ;  /* 0x000000010a077836 */ /* 0x004fe40000000000 */
[----:B---3--:R-:W-:-:S03]  /*0960*/  VIADD R9, R0, 0x1 ;  /* 0x0000000100097836 */ /* 0x008fc60000000000 */
[----:B------:R-:W-:Y:S02]  /*0970*/  PRMT R6, R7, 0x8880, RZ ;  /* 0x0000888007067816 */ /* 0x000fe400000000ff */
[----:B------:R-:W-:Y:S02]  /*0980*/  PRMT R8, R9, 0x8880, RZ ;  /* 0x0000888009087816 */ /* 0x000fe400000000ff */
[----:B------:R-:W-:Y:S02]  /*0990*/  ISETP.GT.AND P0, PT, R6, 0x64, PT ;  /* 0x000000640600780c */ /* 0x000fe40003f04270 */
[----:B------:R-:W-:-:S11]  /*09a0*/  ISETP.GT.AND P1, PT, R8, 0x64, PT ;  /* 0x000000640800780c */ /* 0x000fd60003f24270 */
[----:B------:R-:W-:Y:S02]  /*09b0*/  @P0 VIADD R7, R10, 0xfffffffc ;  /* 0xfffffffc0a070836 */ /* 0x000fe40000000000 */
[----:B------:R-:W-:-:S03]  /*09c0*/  @P1 IADD3 R9, PT, PT, R0, -0x4, RZ ;  /* 0xfffffffc00091810 */ /* 0x000fc60007ffe0ff */
[----:B------:R2:W-:Y:S04]  /*09d0*/  STG.E.U8 desc[UR14][R4.64], R7 ;  /* 0x0000000704007986 */ /* 0x0005e8000c10110e */
[----:B------:R2:W-:Y:S02]  /*09e0*/  STG.E.U8 desc[UR14][R4.64+0x1000], R9 ;  /* 0x0010000904007986 */ /* 0x0005e4000c10110e */
.L_x_5:
[----:B------:R-:W-:Y:S05]  /*09f0*/  BRA.U UP0, `(.L_x_3) ;  /* 0x0000000100307547 */ /* 0x000fea000b800000 */
[----:B------:R-:W3:Y:S02]  /*0a00*/  LDCU.64 UR8, c[0x0][0x380] ;  /* 0x00007000ff0877ac */ /* 0x000ee40008000a00 */
[----:B---3--:R-:W-:-:S04]  /*0a10*/  UIADD3 UR4, UP0, UPT, UR4, UR8, URZ ;  /* 0x0000000804047290 */ /* 0x008fc8000ff1e0ff */
[----:B------:R-:W-:Y:S02]  /*0a20*/  UIADD3.X UR5, UPT, UPT, UR5, UR9, URZ, UP0, !UPT ;  /* 0x0000000905057290 */ /* 0x000fe400087fe4ff */
[----:B012---:R-:W-:-:S04]  /*0a30*/  IMAD.U32 R4, RZ, RZ, UR4 ;  /* 0x00000004ff047e24 */ /* 0x007fc8000f8e00ff */
[----:B------:R-:W-:-:S05]  /*0a40*/  IMAD.U32 R5, RZ, RZ, UR5 ;  /* 0x00000005ff057e24 */ /* 0x000fca000f8e00ff */
[----:B------:R-:W2:Y:S02]  /*0a50*/  LDG.E.U8 R9, desc[UR14][R4.64] ;  /* 0x0000000e04097981 */ /* 0x000ea4000c1e1100 */
[----:B--2---:R-:W-:-:S05]  /*0a60*/  VIADD R7, R9, 0x1 ;  /* 0x0000000109077836 */ /* 0x004fca0000000000 */
[----:B------:R-:W-:Y:S01]  /*0a70*/  PRMT R0, R7, 0x8880, RZ ;  /* 0x0000888007007816 */ /* 0x000fe200000000ff */
[----:B------:R3:W-:Y:S03]  /*0a80*/  STG.E.U8 desc[UR14][R4.64], R7 ;  /* 0x0000000704007986 */ /* 0x0007e6000c10110e */
[----:B------:R-:W-:-:S13]  /*0a90*/  ISETP.GE.AND P0, PT, R0, 0x65, PT ;  /* 0x000000650000780c */ /* 0x000fda0003f06270 */
[----:B------:R-:W-:-:S05]  /*0aa0*/  @P0 VIADD R9, R9, 0xfffffffc ;  /* 0xfffffffc09090836 */ /* 0x000fca0000000000 */
[----:B------:R3:W-:Y:S02]  /*0ab0*/  @P0 STG.E.U8 desc[UR14][R4.64], R9 ;  /* 0x0000000904000986 */ /* 0x0007e4000c10110e */
.L_x_3:
[----:B------:R-:W-:Y:S05]  /*0ac0*/  BRA.U UP1, `(.L_x_6) ;  /* 0xfffffff501a07547 */ /* 0x000fea000b83ffff */
.L_x_0:
[----:B0123--:R-:W-:Y:S01]  /*0ad0*/  CS2R R6, SR_CLOCKLO ;  /* 0x0000000000067805 */ /* 0x00ffe20000015000 */
[----:B------:R-:W0:Y:S05]  /*0ae0*/  LDC.64 R4, c[0x0][0x398] ;  /* 0x0000e600ff047b82 */ /* 0x000e2a0000000a00 */
[----:B------:R-:W-:-:S05]  /*0af0*/  IADD3 R2, P0, PT, -R2, R6, RZ ;  /* 0x0000000602027210 */ /* 0x000fca0007f1e1ff */
[----:B------:R-:W-:-:S05]  /*0b00*/  IMAD.X R3, R7, 0x1, ~R3, P0 ;  /* 0x0000000107037824 */ /* 0x000fca00000e0e03 */
[----:B0-----:R-:W-:Y:S01]  /*0b10*/  STG.E.64 desc[UR14][R4.64], R2 ;  /* 0x0000000204007986 */ /* 0x001fe2000c101b0e */
[----:B------:R-:W-:Y:S05]  /*0b20*/  EXIT ;  /* 0x000000000000794d */ /* 0x000fea0003800000 */
.L_x_7:
[----:B------:R-:W-:-:S00]  /*0b30*/  BRA `(.L_x_7) ;  /* 0xfffffffc00fc7947 */ /* 0x000fc0000383ffff */
[----:B------:R-:W-:-:S00]  /*0b40*/  NOP ;  /* 0x0000000000007918 */ /* 0x000fc00000000000 */
        /* <DEDUP_REMOVED lines=11> */
.L_x_8:


//--------------------- .nv.shared.reserved.0     --------------------------
	.section	.nv.shared.reserved.0,"aw",@nobits
	.weak		__nv_reservedSMEM_offset_0_alias
	.size		__nv_reservedSMEM_offset_0_alias, 0, 64
	.other		__nv_reservedSMEM_offset_0_alias,@"STO_CUDA_RESERVED_SHARED STV_DEFAULT"
__nv_reservedSMEM_offset_0_alias:
	.zero		0
	.zero		64


//--------------------- .nv.constant0._Z14migrate_kernelPcmmPm --------------------------
	.section	.nv.constant0._Z14migrate_kernelPcmmPm,"a",@progbits
	.sectionflags	@""
	.align	4
.nv.constant0._Z14migrate_kernelPcmmPm:
	.zero		928


//--------------------- SYMBOLS --------------------------

	.type		.nv.reservedSmem.offset0,@object
	.size		.nv.reservedSmem.offset0,0x4
